//
// Generated by NVIDIA NVVM Compiler
//
// Compiler Build ID: CL-36424714
// Cuda compilation tools, release 13.0, V13.0.88
// Based on NVVM 20.0.0
//

.version 9.0
.target sm_100
.address_size 64

	// .globl	_Z10blurKernelPhS_ii

.visible .entry _Z10blurKernelPhS_ii(
	.param .u64 .ptr .align 1 _Z10blurKernelPhS_ii_param_0,
	.param .u64 .ptr .align 1 _Z10blurKernelPhS_ii_param_1,
	.param .u32 _Z10blurKernelPhS_ii_param_2,
	.param .u32 _Z10blurKernelPhS_ii_param_3
)
{
	.reg .pred 	%p<33>;
	.reg .b16 	%rs<15>;
	.reg .b32 	%r<53>;
	.reg .b32 	%f<38>;
	.reg .b64 	%rd<25>;

	ld.param.u64 	%rd6, [_Z10blurKernelPhS_ii_param_0];
	ld.param.u64 	%rd5, [_Z10blurKernelPhS_ii_param_1];
	ld.param.u32 	%r24, [_Z10blurKernelPhS_ii_param_2];
	ld.param.u32 	%r25, [_Z10blurKernelPhS_ii_param_3];
	cvta.to.global.u64 	%rd1, %rd6;
	mov.u32 	%r27, %ctaid.x;
	mov.u32 	%r28, %ntid.x;
	mov.u32 	%r29, %tid.x;
	mad.lo.s32 	%r1, %r27, %r28, %r29;
	mov.u32 	%r30, %ctaid.y;
	mov.u32 	%r31, %ntid.y;
	mov.u32 	%r32, %tid.y;
	mad.lo.s32 	%r2, %r30, %r31, %r32;
	setp.eq.s32 	%p1, %r2, 0;
	setp.gt.s32 	%p2, %r2, %r25;
	or.pred  	%p3, %p1, %p2;
	mov.b32 	%r49, 0;
	mov.f32 	%f34, 0f00000000;
	@%p3 bra 	$L__BB0_7;
	add.s32 	%r34, %r2, -1;
	mul.lo.s32 	%r3, %r34, %r24;
	setp.lt.s32 	%p4, %r1, 1;
	setp.gt.s32 	%p5, %r1, %r24;
	or.pred  	%p6, %p4, %p5;
	cvt.s64.s32 	%rd7, %r3;
	cvt.s64.s32 	%rd8, %r1;
	add.s64 	%rd9, %rd8, %rd7;
	add.s64 	%rd2, %rd1, %rd9;
	mov.b32 	%r49, 0;
	mov.f32 	%f34, 0f00000000;
	@%p6 bra 	$L__BB0_3;
	ld.global.u8 	%rs1, [%rd2+-1];
	cvt.rn.f32.u16 	%f34, %rs1;
	mov.b32 	%r49, 1;
$L__BB0_3:
	setp.lt.s32 	%p7, %r1, 0;
	setp.ge.s32 	%p8, %r1, %r24;
	or.pred  	%p9, %p7, %p8;
	@%p9 bra 	$L__BB0_5;
	add.s32 	%r36, %r1, %r3;
	cvt.s64.s32 	%rd10, %r36;
	add.s64 	%rd11, %rd1, %rd10;
	ld.global.u8 	%rs2, [%rd11];
	cvt.rn.f32.u16 	%f21, %rs2;
	add.f32 	%f34, %f34, %f21;
	add.s32 	%r49, %r49, 1;
$L__BB0_5:
	add.s32 	%r37, %r1, 1;
	setp.lt.s32 	%p10, %r1, -1;
	setp.ge.s32 	%p11, %r37, %r24;
	or.pred  	%p12, %p10, %p11;
	@%p12 bra 	$L__BB0_7;
	ld.global.u8 	%rs3, [%rd2+1];
	cvt.rn.f32.u16 	%f22, %rs3;
	add.f32 	%f34, %f34, %f22;
	add.s32 	%r49, %r49, 1;
$L__BB0_7:
	setp.ge.s32 	%p13, %r2, %r25;
	@%p13 bra 	$L__BB0_14;
	mul.lo.s32 	%r9, %r2, %r24;
	setp.lt.s32 	%p14, %r1, 1;
	setp.gt.s32 	%p15, %r1, %r24;
	or.pred  	%p16, %p14, %p15;
	cvt.s64.s32 	%rd12, %r9;
	cvt.s64.s32 	%rd13, %r1;
	add.s64 	%rd14, %rd13, %rd12;
	add.s64 	%rd3, %rd1, %rd14;
	@%p16 bra 	$L__BB0_10;
	ld.global.u8 	%rs4, [%rd3+-1];
	cvt.rn.f32.u16 	%f23, %rs4;
	add.f32 	%f34, %f34, %f23;
	add.s32 	%r49, %r49, 1;
$L__BB0_10:
	setp.lt.s32 	%p17, %r1, 0;
	setp.ge.s32 	%p18, %r1, %r24;
	or.pred  	%p19, %p17, %p18;
	@%p19 bra 	$L__BB0_12;
	add.s32 	%r38, %r1, %r9;
	cvt.s64.s32 	%rd15, %r38;
	add.s64 	%rd16, %rd1, %rd15;
	ld.global.u8 	%rs5, [%rd16];
	cvt.rn.f32.u16 	%f24, %rs5;
	add.f32 	%f34, %f34, %f24;
	add.s32 	%r49, %r49, 1;
$L__BB0_12:
	add.s32 	%r39, %r1, 1;
	setp.lt.s32 	%p20, %r1, -1;
	setp.ge.s32 	%p21, %r39, %r24;
	or.pred  	%p22, %p20, %p21;
	@%p22 bra 	$L__BB0_14;
	ld.global.u8 	%rs6, [%rd3+1];
	cvt.rn.f32.u16 	%f25, %rs6;
	add.f32 	%f34, %f34, %f25;
	add.s32 	%r49, %r49, 1;
$L__BB0_14:
	add.s32 	%r16, %r2, 1;
	setp.ge.s32 	%p23, %r16, %r25;
	@%p23 bra 	$L__BB0_21;
	mul.lo.s32 	%r17, %r16, %r24;
	setp.lt.s32 	%p24, %r1, 1;
	setp.gt.s32 	%p25, %r1, %r24;
	or.pred  	%p26, %p24, %p25;
	cvt.s64.s32 	%rd17, %r17;
	cvt.s64.s32 	%rd18, %r1;
	add.s64 	%rd19, %rd18, %rd17;
	add.s64 	%rd4, %rd1, %rd19;
	@%p26 bra 	$L__BB0_17;
	ld.global.u8 	%rs7, [%rd4+-1];
	cvt.rn.f32.u16 	%f26, %rs7;
	add.f32 	%f34, %f34, %f26;
	add.s32 	%r49, %r49, 1;
$L__BB0_17:
	setp.lt.s32 	%p27, %r1, 0;
	setp.ge.s32 	%p28, %r1, %r24;
	or.pred  	%p29, %p27, %p28;
	@%p29 bra 	$L__BB0_19;
	add.s32 	%r40, %r1, %r17;
	cvt.s64.s32 	%rd20, %r40;
	add.s64 	%rd21, %rd1, %rd20;
	ld.global.u8 	%rs8, [%rd21];
	cvt.rn.f32.u16 	%f27, %rs8;
	add.f32 	%f34, %f34, %f27;
	add.s32 	%r49, %r49, 1;
$L__BB0_19:
	add.s32 	%r41, %r1, 1;
	setp.lt.s32 	%p30, %r1, -1;
	setp.ge.s32 	%p31, %r41, %r24;
	or.pred  	%p32, %p30, %p31;
	@%p32 bra 	$L__BB0_21;
	ld.global.u8 	%rs9, [%rd4+1];
	cvt.rn.f32.u16 	%f28, %rs9;
	add.f32 	%f34, %f34, %f28;
	add.s32 	%r49, %r49, 1;
$L__BB0_21:
	cvta.to.global.u64 	%rd22, %rd5;
	cvt.rzi.u32.f32 	%r42, %f34;
	cvt.u16.u32 	%rs10, %r42;
	and.b16  	%rs11, %rs10, 255;
	cvt.u16.u32 	%rs12, %r49;
	and.b16  	%rs13, %rs12, 255;
	div.u16 	%rs14, %rs11, %rs13;
	mad.lo.s32 	%r43, %r24, %r2, %r1;
	cvt.s64.s32 	%rd23, %r43;
	add.s64 	%rd24, %rd22, %rd23;
	st.global.u8 	[%rd24], %rs14;
	ret;

}


// ===== COMPILED SASS (sm_100) =====

	.target	sm_100

	.elftype	@"ET_EXEC"


//--------------------- .note.nv.tkinfo           --------------------------
	.section	.note.nv.tkinfo,"",@"SHT_NOTE"
	.sectionflags	@"SHF_NOTE_NV_TKINFO"
	.tkinfo
        /*0018*/ 	.word	0x00000002
        /*0030*/ 	.string	""
        /*0030*/ 	.string	"ptxas"
        /*0030*/ 	.string	"Cuda compilation tools, release 13.0, V13.0.88"
        /*0030*/ 	.string	"Build cuda_13.0.r13.0/compiler.36424714_0"
        /*0030*/ 	.string	"-arch sm_100 -m 64 "



//--------------------- .note.nv.cuinfo           --------------------------
	.section	.note.nv.cuinfo,"",@"SHT_NOTE"
	.sectionflags	@"SHF_NOTE_NV_CUINFO"
        /*0018*/ 	.short	0x0002
        /*001a*/ 	.short	0x0064
        /*001c*/ 	.short	0x0082
	.zero		2


//--------------------- .nv.info                  --------------------------
	.section	.nv.info,"",@"SHT_CUDA_INFO"
	.align	4


	//----- nvinfo : EIATTR_REGCOUNT
	.align		4
        /*0000*/ 	.byte	0x04, 0x2f
        /*0002*/ 	.short	(.L_1 - .L_0)
	.align		4
.L_0:
        /*0004*/ 	.word	index@(_Z10blurKernelPhS_ii)
        /*0008*/ 	.word	0x00000010


	//----- nvinfo : EIATTR_FRAME_SIZE
	.align		4
.L_1:
        /*000c*/ 	.byte	0x04, 0x11
        /*000e*/ 	.short	(.L_3 - .L_2)
	.align		4
.L_2:
        /*0010*/ 	.word	index@($__internal_0_$__cuda_sm20_div_u16)
        /*0014*/ 	.word	0x00000000


	//----- nvinfo : EIATTR_FRAME_SIZE
	.align		4
.L_3:
        /*0018*/ 	.byte	0x04, 0x11
        /*001a*/ 	.short	(.L_5 - .L_4)
	.align		4
.L_4:
        /*001c*/ 	.word	index@(_Z10blurKernelPhS_ii)
        /*0020*/ 	.word	0x00000000


	//----- nvinfo : EIATTR_MIN_STACK_SIZE
	.align		4
.L_5:
        /*0024*/ 	.byte	0x04, 0x12
        /*0026*/ 	.short	(.L_7 - .L_6)
	.align		4
.L_6:
        /*0028*/ 	.word	index@(_Z10blurKernelPhS_ii)
        /*002c*/ 	.word	0x00000000
.L_7:


//--------------------- .nv.compat                --------------------------
	.section	.nv.compat,"",@"SHT_CUDA_COMPAT_INFO"
	.align	4
        /*0000*/ 	.byte	0x02, 0x09, 0x00, 0x00, 0x02, 0x02, 0x01, 0x00, 0x02, 0x05, 0x05, 0x00, 0x03, 0x07, 0x01, 0x01
        /*0010*/ 	.byte	0x02, 0x03, 0x00, 0x00, 0x02, 0x06, 0x01, 0x00, 0x04, 0x0b, 0x08, 0x00, 0x01, 0x00, 0x00, 0x00
        /*0020*/ 	.byte	0x00, 0x00, 0x00, 0x00


//--------------------- .nv.info._Z10blurKernelPhS_ii --------------------------
	.section	.nv.info._Z10blurKernelPhS_ii,"",@"SHT_CUDA_INFO"
	.sectionflags	@""
	.align	4


	//----- nvinfo : EIATTR_CUDA_API_VERSION
	.align		4
        /*0000*/ 	.byte	0x04, 0x37
        /*0002*/ 	.short	(.L_9 - .L_8)
.L_8:
        /*0004*/ 	.word	0x00000082


	//----- nvinfo : EIATTR_KPARAM_INFO
	.align		4
.L_9:
        /*0008*/ 	.byte	0x04, 0x17
        /*000a*/ 	.short	(.L_11 - .L_10)
.L_10:
        /*000c*/ 	.word	0x00000000
        /*0010*/ 	.short	0x0003
        /*0012*/ 	.short	0x0014
        /*0014*/ 	.byte	0x00, 0xf0, 0x11, 0x00


	//----- nvinfo : EIATTR_KPARAM_INFO
	.align		4
.L_11:
        /*0018*/ 	.byte	0x04, 0x17
        /*001a*/ 	.short	(.L_13 - .L_12)
.L_12:
        /*001c*/ 	.word	0x00000000
        /*0020*/ 	.short	0x0002
        /*0022*/ 	.short	0x0010
        /*0024*/ 	.byte	0x00, 0xf0, 0x11, 0x00


	//----- nvinfo : EIATTR_KPARAM_INFO
	.align		4
.L_13:
        /*0028*/ 	.byte	0x04, 0x17
        /*002a*/ 	.short	(.L_15 - .L_14)
.L_14:
        /*002c*/ 	.word	0x00000000
        /*0030*/ 	.short	0x0001
        /*0032*/ 	.short	0x0008
        /*0034*/ 	.byte	0x00, 0xf5, 0x21, 0x00


	//----- nvinfo : EIATTR_KPARAM_INFO
	.align		4
.L_15:
        /*0038*/ 	.byte	0x04, 0x17
        /*003a*/ 	.short	(.L_17 - .L_16)
.L_16:
        /*003c*/ 	.word	0x00000000
        /*0040*/ 	.short	0x0000
        /*0042*/ 	.short	0x0000
        /*0044*/ 	.byte	0x00, 0xf5, 0x21, 0x00


	//----- nvinfo : EIATTR_SPARSE_MMA_MASK
	.align		4
.L_17:
        /*0048*/ 	.byte	0x03, 0x50
        /*004a*/ 	.short	0x0000


	//----- nvinfo : EIATTR_MAXREG_COUNT
	.align		4
        /*004c*/ 	.byte	0x03, 0x1b
        /*004e*/ 	.short	0x00ff


	//----- nvinfo : EIATTR_MERCURY_ISA_VERSION
	.align		4
        /*0050*/ 	.byte	0x03, 0x5f
        /*0052*/ 	.short	0x0101


	//----- nvinfo : EIATTR_VRC_CTA_INIT_COUNT
	.align		4
        /*0054*/ 	.byte	0x02, 0x4a
	.zero		1
	.zero		1


	//----- nvinfo : EIATTR_EXIT_INSTR_OFFSETS
	.align		4
        /*0058*/ 	.byte	0x04, 0x1c
        /*005a*/ 	.short	(.L_19 - .L_18)


	//   ....[0]....
.L_18:
        /*005c*/ 	.word	0x000007f0


	//----- nvinfo : EIATTR_CRS_STACK_SIZE
	.align		4
.L_19:
        /*0060*/ 	.byte	0x04, 0x1e
        /*0062*/ 	.short	(.L_21 - .L_20)
.L_20:
        /*0064*/ 	.word	0x00000000


	//----- nvinfo : EIATTR_CBANK_PARAM_SIZE
	.align		4
.L_21:
        /*0068*/ 	.byte	0x03, 0x19
        /*006a*/ 	.short	0x0018


	//----- nvinfo : EIATTR_PARAM_CBANK
	.align		4
        /*006c*/ 	.byte	0x04, 0x0a
        /*006e*/ 	.short	(.L_23 - .L_22)
	.align		4
.L_22:
        /*0070*/ 	.word	index@(.nv.constant0._Z10blurKernelPhS_ii)
        /*0074*/ 	.short	0x0380
        /*0076*/ 	.short	0x0018


	//----- nvinfo : EIATTR_SW_WAR
	.align		4
.L_23:
        /*0078*/ 	.byte	0x04, 0x36
        /*007a*/ 	.short	(.L_25 - .L_24)
.L_24:
        /*007c*/ 	.word	0x00000008
.L_25:


//--------------------- .nv.callgraph             --------------------------
	.section	.nv.callgraph,"",@"SHT_CUDA_CALLGRAPH"
	.align	4
	.sectionentsize	8
	.align		4
        /*0000*/ 	.word	0x00000000
	.align		4
        /*0004*/ 	.word	0xffffffff
	.align		4
        /*0008*/ 	.word	0x00000000
	.align		4
        /*000c*/ 	.word	0xfffffffe
	.align		4
        /*0010*/ 	.word	0x00000000
	.align		4
        /*0014*/ 	.word	0xfffffffd
	.align		4
        /*0018*/ 	.word	0x00000000
	.align		4
        /*001c*/ 	.word	0xfffffffc


//--------------------- .text._Z10blurKernelPhS_ii --------------------------
	.section	.text._Z10blurKernelPhS_ii,"ax",@progbits
	.align	128
        .global         _Z10blurKernelPhS_ii
        .type           _Z10blurKernelPhS_ii,@function
        .size           _Z10blurKernelPhS_ii,(.L_x_7 - _Z10blurKernelPhS_ii)
        .other          _Z10blurKernelPhS_ii,@"STO_CUDA_ENTRY STV_DEFAULT"
_Z10blurKernelPhS_ii:
.text._Z10blurKernelPhS_ii:
[----:B------:R-:W-:Y:S01]  /*0000*/  LDC R1, c[0x0][0x37c] ;  /* 0x0000df00ff017b82 */ /* 0x000fe20000000800 */
[----:B------:R-:W0:Y:S07]  /*0010*/  S2R R5, SR_TID.Y ;  /* 0x0000000000057919 */ /* 0x000e2e0000002200 */
[----:B------:R-:W1:Y:S01]  /*0020*/  LDC R3, c[0x0][0x360] ;  /* 0x0000d800ff037b82 */ /* 0x000e620000000800 */
[----:B------:R-:W2:Y:S01]  /*0030*/  LDCU UR6, c[0x0][0x394] ;  /* 0x00007280ff0677ac */ /* 0x000ea20008000800 */
[----:B------:R-:W-:Y:S01]  /*0040*/  BSSY.RECONVERGENT B0, `(.L_x_0) ;  /* 0x000002f000007945 */ /* 0x000fe20003800200 */
[----:B------:R-:W1:Y:S01]  /*0050*/  S2R R2, SR_TID.X ;  /* 0x0000000000027919 */ /* 0x000e620000002100 */
[----:B------:R-:W-:-:S04]  /*0060*/  IMAD.MOV.U32 R4, RZ, RZ, RZ ;  /* 0x000000ffff047224 */ /* 0x000fc800078e00ff */
[----:B------:R-:W0:Y:S08]  /*0070*/  S2UR UR5, SR_CTAID.Y ;  /* 0x00000000000579c3 */ /* 0x000e300000002600 */
[----:B------:R-:W0:Y:S08]  /*0080*/  LDC R0, c[0x0][0x364] ;  /* 0x0000d900ff007b82 */ /* 0x000e300000000800 */
[----:B------:R-:W1:Y:S01]  /*0090*/  S2UR UR4, SR_CTAID.X ;  /* 0x00000000000479c3 */ /* 0x000e620000002500 */
[----:B0-----:R-:W-:-:S04]  /*00a0*/  IMAD R0, R0, UR5, R5 ;  /* 0x0000000500007c24 */ /* 0x001fc8000f8e0205 */
[C---:B------:R-:W-:Y:S01]  /*00b0*/  VIADD R5, R0.reuse, 0x1 ;  /* 0x0000000100057836 */ /* 0x040fe20000000000 */
[C---:B--2---:R-:W-:Y:S02]  /*00c0*/  ISETP.GT.AND P0, PT, R0.reuse, UR6, PT ;  /* 0x0000000600007c0c */ /* 0x044fe4000bf04270 */
[C---:B------:R-:W-:Y:S01]  /*00d0*/  ISETP.GE.AND P4, PT, R0.reuse, UR6, PT ;  /* 0x0000000600007c0c */ /* 0x040fe2000bf86270 */
[----:B-1----:R-:W-:Y:S01]  /*00e0*/  IMAD R3, R3, UR4, R2 ;  /* 0x0000000403037c24 */ /* 0x002fe2000f8e0202 */
[----:B------:R-:W-:Y:S01]  /*00f0*/  ISETP.EQ.OR P0, PT, R0, RZ, P0 ;  /* 0x000000ff0000720c */ /* 0x000fe20000702670 */
[----:B------:R-:W0:Y:S01]  /*0100*/  LDCU.64 UR4, c[0x0][0x358] ;  /* 0x00006b00ff0477ac */ /* 0x000e220008000a00 */
[----:B------:R-:W-:Y:S01]  /*0110*/  ISETP.GE.AND P3, PT, R5, UR6, PT ;  /* 0x0000000605007c0c */ /* 0x000fe2000bf66270 */
[----:B------:R-:W-:-:S10]  /*0120*/  IMAD.MOV.U32 R2, RZ, RZ, RZ ;  /* 0x000000ffff027224 */ /* 0x000fd400078e00ff */
[----:B------:R-:W-:Y:S05]  /*0130*/  @P0 BRA `(.L_x_1) ;  /* 0x00000000007c0947 */ /* 0x000fea0003800000 */
[----:B------:R-:W1:Y:S01]  /*0140*/  LDCU UR7, c[0x0][0x390] ;  /* 0x00007200ff0777ac */ /* 0x000e620008000800 */
[----:B------:R-:W-:Y:S01]  /*0150*/  VIADD R2, R0, 0xffffffff ;  /* 0xffffffff00027836 */ /* 0x000fe20000000000 */
[----:B------:R-:W-:Y:S01]  /*0160*/  SHF.R.S32.HI R7, RZ, 0x1f, R3 ;  /* 0x0000001fff077819 */ /* 0x000fe20000011403 */
[C---:B------:R-:W-:Y:S01]  /*0170*/  VIADD R8, R3.reuse, 0x1 ;  /* 0x0000000103087836 */ /* 0x040fe20000000000 */
[----:B------:R-:W2:Y:S01]  /*0180*/  LDCU.64 UR8, c[0x0][0x380] ;  /* 0x00007000ff0877ac */ /* 0x000ea20008000a00 */
[C---:B-1----:R-:W-:Y:S01]  /*0190*/  ISETP.GE.AND P0, PT, R3.reuse, UR7, PT ;  /* 0x0000000703007c0c */ /* 0x042fe2000bf06270 */
[----:B------:R-:W-:Y:S01]  /*01a0*/  IMAD R2, R2, UR7, RZ ;  /* 0x0000000702027c24 */ /* 0x000fe2000f8e02ff */
[C---:B------:R-:W-:Y:S02]  /*01b0*/  ISETP.GT.AND P1, PT, R3.reuse, UR7, PT ;  /* 0x0000000703007c0c */ /* 0x040fe4000bf24270 */
[----:B------:R-:W-:Y:S02]  /*01c0*/  ISETP.LT.OR P0, PT, R3, RZ, P0 ;  /* 0x000000ff0300720c */ /* 0x000fe40000701670 */
[----:B------:R-:W-:-:S02]  /*01d0*/  SHF.R.S32.HI R4, RZ, 0x1f, R2 ;  /* 0x0000001fff047819 */ /* 0x000fc40000011402 */
[C---:B--2---:R-:W-:Y:S02]  /*01e0*/  IADD3 R6, P5, P6, R3.reuse, UR8, R2 ;  /* 0x0000000803067c10 */ /* 0x044fe4000febe002 */
[----:B------:R-:W-:Y:S02]  /*01f0*/  ISETP.LT.OR P1, PT, R3, 0x1, P1 ;  /* 0x000000010300780c */ /* 0x000fe40000f21670 */
[----:B------:R-:W-:Y:S02]  /*0200*/  ISETP.GE.AND P2, PT, R8, UR7, PT ;  /* 0x0000000708007c0c */ /* 0x000fe4000bf46270 */
[----:B------:R-:W-:Y:S02]  /*0210*/  IADD3.X R7, PT, PT, R7, UR9, R4, P5, P6 ;  /* 0x0000000907077c10 */ /* 0x000fe4000afec404 */
[C---:B------:R-:W-:Y:S01]  /*0220*/  ISETP.LT.OR P2, PT, R3.reuse, -0x1, P2 ;  /* 0xffffffff0300780c */ /* 0x040fe20001741670 */
[----:B------:R-:W-:-:S05]  /*0230*/  @!P0 IMAD.IADD R2, R3, 0x1, R2 ;  /* 0x0000000103028824 */ /* 0x000fca00078e0202 */
[C---:B------:R-:W-:Y:S01]  /*0240*/  @!P0 IADD3 R8, P5, PT, R2.reuse, UR8, RZ ;  /* 0x0000000802088c10 */ /* 0x040fe2000ffbe0ff */
[----:B0-----:R-:W2:Y:S03]  /*0250*/  @!P1 LDG.E.U8 R11, desc[UR4][R6.64+-0x1] ;  /* 0xffffff04060b9981 */ /* 0x001ea6000c1e1100 */
[----:B------:R-:W-:-:S03]  /*0260*/  @!P0 LEA.HI.X.SX32 R9, R2, UR9, 0x1, P5 ;  /* 0x0000000902098c11 */ /* 0x000fc6000a8f0eff */
[----:B------:R-:W3:Y:S04]  /*0270*/  @!P2 LDG.E.U8 R10, desc[UR4][R6.64+0x1] ;  /* 0x00000104060aa981 */ /* 0x000ee8000c1e1100 */
[----:B------:R-:W4:Y:S01]  /*0280*/  @!P0 LDG.E.U8 R8, desc[UR4][R8.64] ;  /* 0x0000000408088981 */ /* 0x000f22000c1e1100 */
[----:B------:R-:W-:Y:S02]  /*0290*/  IMAD.MOV.U32 R4, RZ, RZ, RZ ;  /* 0x000000ffff047224 */ /* 0x000fe400078e00ff */
[----:B------:R-:W-:Y:S02]  /*02a0*/  IMAD.MOV.U32 R2, RZ, RZ, RZ ;  /* 0x000000ffff027224 */ /* 0x000fe400078e00ff */
[----:B------:R-:W-:-:S04]  /*02b0*/  @!P1 IMAD.MOV.U32 R2, RZ, RZ, 0x1 ;  /* 0x00000001ff029424 */ /* 0x000fc800078e00ff */
[----:B------:R-:W-:-:S04]  /*02c0*/  @!P0 VIADD R2, R2, 0x1 ;  /* 0x0000000102028836 */ /* 0x000fc80000000000 */
[----:B------:R-:W-:Y:S01]  /*02d0*/  @!P2 VIADD R2, R2, 0x1 ;  /* 0x000000010202a836 */ /* 0x000fe20000000000 */
[----:B--2---:R-:W-:Y:S02]  /*02e0*/  @!P1 I2FP.F32.U32 R4, R11 ;  /* 0x0000000b00049245 */ /* 0x004fe40000201000 */
[----:B---3--:R-:W-:Y:S02]  /*02f0*/  @!P2 I2FP.F32.U32 R13, R10 ;  /* 0x0000000a000da245 */ /* 0x008fe40000201000 */
[----:B----4-:R-:W-:-:S05]  /*0300*/  @!P0 I2FP.F32.U32 R11, R8 ;  /* 0x00000008000b8245 */ /* 0x010fca0000201000 */
[----:B------:R-:W-:-:S04]  /*0310*/  @!P0 FADD R4, R4, R11 ;  /* 0x0000000b04048221 */ /* 0x000fc80000000000 */
[----:B------:R-:W-:-:S07]  /*0320*/  @!P2 FADD R4, R4, R13 ;  /* 0x0000000d0404a221 */ /* 0x000fce0000000000 */
.L_x_1:
[----:B0-----:R-:W-:Y:S05]  /*0330*/  BSYNC.RECONVERGENT B0 ;  /* 0x0000000000007941 */ /* 0x001fea0003800200 */
.L_x_0:
[----:B------:R-:W-:Y:S04]  /*0340*/  BSSY.RECONVERGENT B0, `(.L_x_2) ;  /* 0x000001f000007945 */ /* 0x000fe80003800200 */
[----:B------:R-:W-:Y:S05]  /*0350*/  @P4 BRA `(.L_x_3) ;  /* 0x0000000000744947 */ /* 0x000fea0003800000 */
[----:B------:R-:W0:Y:S01]  /*0360*/  LDCU UR7, c[0x0][0x390] ;  /* 0x00007200ff0777ac */ /* 0x000e220008000800 */
[C---:B------:R-:W-:Y:S01]  /*0370*/  VIADD R11, R3.reuse, 0x1 ;  /* 0x00000001030b7836 */ /* 0x040fe20000000000 */
[----:B------:R-:W-:Y:S01]  /*0380*/  SHF.R.S32.HI R10, RZ, 0x1f, R3 ;  /* 0x0000001fff0a7819 */ /* 0x000fe20000011403 */
[----:B------:R-:W1:Y:S01]  /*0390*/  LDCU.64 UR8, c[0x0][0x380] ;  /* 0x00007000ff0877ac */ /* 0x000e620008000a00 */
[C---:B0-----:R-:W-:Y:S01]  /*03a0*/  ISETP.GE.AND P0, PT, R3.reuse, UR7, PT ;  /* 0x0000000703007c0c */ /* 0x041fe2000bf06270 */
[----:B------:R-:W-:Y:S01]  /*03b0*/  IMAD R8, R0, UR7, RZ ;  /* 0x0000000700087c24 */ /* 0x000fe2000f8e02ff */
[C---:B------:R-:W-:Y:S02]  /*03c0*/  ISETP.GT.AND P1, PT, R3.reuse, UR7, PT ;  /* 0x0000000703007c0c */ /* 0x040fe4000bf24270 */
[C---:B------:R-:W-:Y:S02]  /*03d0*/  ISETP.LT.OR P0, PT, R3.reuse, RZ, P0 ;  /* 0x000000ff0300720c */ /* 0x040fe40000701670 */
[----:B------:R-:W-:-:S02]  /*03e0*/  ISETP.LT.OR P1, PT, R3, 0x1, P1 ;  /* 0x000000010300780c */ /* 0x000fc40000f21670 */
[--C-:B------:R-:W-:Y:S02]  /*03f0*/  SHF.R.S32.HI R7, RZ, 0x1f, R8.reuse ;  /* 0x0000001fff077819 */ /* 0x100fe40000011408 */
[--C-:B-1----:R-:W-:Y:S02]  /*0400*/  IADD3 R6, P4, P5, R3, UR8, R8.reuse ;  /* 0x0000000803067c10 */ /* 0x102fe4000fd9e008 */
[----:B------:R-:W-:Y:S02]  /*0410*/  ISETP.GE.AND P2, PT, R11, UR7, PT ;  /* 0x000000070b007c0c */ /* 0x000fe4000bf46270 */
[----:B------:R-:W-:Y:S02]  /*0420*/  IADD3.X R7, PT, PT, R10, UR9, R7, P4, P5 ;  /* 0x000000090a077c10 */ /* 0x000fe4000a7ea407 */
[C---:B------:R-:W-:Y:S01]  /*0430*/  ISETP.LT.OR P2, PT, R3.reuse, -0x1, P2 ;  /* 0xffffffff0300780c */ /* 0x040fe20001741670 */
[----:B------:R-:W-:Y:S02]  /*0440*/  @!P0 IMAD.IADD R9, R3, 0x1, R8 ;  /* 0x0000000103098824 */ /* 0x000fe400078e0208 */
[----:B------:R-:W2:Y:S03]  /*0450*/  @!P1 LDG.E.U8 R10, desc[UR4][R6.64+-0x1] ;  /* 0xffffff04060a9981 */ /* 0x000ea6000c1e1100 */
[----:B------:R-:W-:-:S04]  /*0460*/  @!P0 IADD3 R8, P4, PT, R9, UR8, RZ ;  /* 0x0000000809088c10 */ /* 0x000fc8000ff9e0ff */
[----:B------:R-:W-:-:S03]  /*0470*/  @!P0 LEA.HI.X.SX32 R9, R9, UR9, 0x1, P4 ;  /* 0x0000000909098c11 */ /* 0x000fc6000a0f0eff */
[----:B------:R-:W3:Y:S04]  /*0480*/  @!P2 LDG.E.U8 R12, desc[UR4][R6.64+0x1] ;  /* 0x00000104060ca981 */ /* 0x000ee8000c1e1100 */
[----:B------:R-:W4:Y:S01]  /*0490*/  @!P0 LDG.E.U8 R8, desc[UR4][R8.64] ;  /* 0x0000000408088981 */ /* 0x000f22000c1e1100 */
[----:B------:R-:W-:-:S04]  /*04a0*/  @!P1 VIADD R2, R2, 0x1 ;  /* 0x0000000102029836 */ /* 0x000fc80000000000 */
[----:B------:R-:W-:-:S04]  /*04b0*/  @!P0 VIADD R2, R2, 0x1 ;  /* 0x0000000102028836 */ /* 0x000fc80000000000 */
[----:B------:R-:W-:Y:S01]  /*04c0*/  @!P2 VIADD R2, R2, 0x1 ;  /* 0x000000010202a836 */ /* 0x000fe20000000000 */
[----:B--2---:R-:W-:-:S05]  /*04d0*/  @!P1 I2FP.F32.U32 R11, R10 ;  /* 0x0000000a000b9245 */ /* 0x004fca0000201000 */
[----:B------:R-:W-:Y:S01]  /*04e0*/  @!P1 FADD R4, R4, R11 ;  /* 0x0000000b04049221 */ /* 0x000fe20000000000 */
[----:B---3--:R-:W-:Y:S02]  /*04f0*/  @!P2 I2FP.F32.U32 R11, R12 ;  /* 0x0000000c000ba245 */ /* 0x008fe40000201000 */
[----:B----4-:R-:W-:-:S05]  /*0500*/  @!P0 I2FP.F32.U32 R13, R8 ;  /* 0x00000008000d8245 */ /* 0x010fca0000201000 */
[----:B------:R-:W-:-:S04]  /*0510*/  @!P0 FADD R4, R4, R13 ;  /* 0x0000000d04048221 */ /* 0x000fc80000000000 */
[----:B------:R-:W-:-:S07]  /*0520*/  @!P2 FADD R4, R4, R11 ;  /* 0x0000000b0404a221 */ /* 0x000fce0000000000 */
.L_x_3:
[----:B------:R-:W-:Y:S05]  /*0530*/  BSYNC.RECONVERGENT B0 ;  /* 0x0000000000007941 */ /* 0x000fea0003800200 */
.L_x_2:
[----:B------:R-:W-:Y:S04]  /*0540*/  BSSY.RECONVERGENT B0, `(.L_x_4) ;  /* 0x000001f000007945 */ /* 0x000fe80003800200 */
[----:B------:R-:W-:Y:S05]  /*0550*/  @P3 BRA `(.L_x_5) ;  /* 0x0000000000743947 */ /* 0x000fea0003800000 */
[----:B------:R-:W0:Y:S01]  /*0560*/  LDCU UR6, c[0x0][0x390] ;  /* 0x00007200ff0677ac */ /* 0x000e220008000800 */
[C---:B------:R-:W-:Y:S01]  /*0570*/  VIADD R9, R3.reuse, 0x1 ;  /* 0x0000000103097836 */ /* 0x040fe20000000000 */
[----:B------:R-:W-:Y:S01]  /*0580*/  SHF.R.S32.HI R10, RZ, 0x1f, R3 ;  /* 0x0000001fff0a7819 */ /* 0x000fe20000011403 */
[----:B------:R-:W1:Y:S01]  /*0590*/  LDCU.64 UR8, c[0x0][0x380] ;  /* 0x00007000ff0877ac */ /* 0x000e620008000a00 */
[----:B0-----:R-:W-:Y:S01]  /*05a0*/  ISETP.GE.AND P0, PT, R3, UR6, PT ;  /* 0x0000000603007c0c */ /* 0x001fe2000bf06270 */
        /* <DEDUP_REMOVED lines=9> */
[----:B------:R-:W-:-:S05]  /*0640*/  @!P0 IMAD.IADD R5, R3, 0x1, R8 ;  /* 0x0000000103058824 */ /* 0x000fca00078e0208 */
[----:B------:R-:W-:-:S04]  /*0650*/  @!P0 IADD3 R8, P3, PT, R5, UR8, RZ ;  /* 0x0000000805088c10 */ /* 0x000fc8000ff7e0ff */
[----:B------:R-:W-:Y:S02]  /*0660*/  @!P0 LEA.HI.X.SX32 R9, R5, UR9, 0x1, P3 ;  /* 0x0000000905098c11 */ /* 0x000fe400098f0eff */
[----:B------:R-:W2:Y:S04]  /*0670*/  @!P1 LDG.E.U8 R5, desc[UR4][R6.64+-0x1] ;  /* 0xffffff0406059981 */ /* 0x000ea8000c1e1100 */
[----:B------:R-:W3:Y:S04]  /*0680*/  @!P0 LDG.E.U8 R8, desc[UR4][R8.64] ;  /* 0x0000000408088981 */ /* 0x000ee8000c1e1100 */
[----:B------:R-:W4:Y:S01]  /*0690*/  @!P2 LDG.E.U8 R10, desc[UR4][R6.64+0x1] ;  /* 0x00000104060aa981 */ /* 0x000f22000c1e1100 */
[----:B------:R-:W-:-:S04]  /*06a0*/  @!P1 VIADD R2, R2, 0x1 ;  /* 0x0000000102029836 */ /* 0x000fc80000000000 */
[----:B------:R-:W-:-:S04]  /*06b0*/  @!P0 VIADD R2, R2, 0x1 ;  /* 0x0000000102028836 */ /* 0x000fc80000000000 */
[----:B------:R-:W-:Y:S01]  /*06c0*/  @!P2 VIADD R2, R2, 0x1 ;  /* 0x000000010202a836 */ /* 0x000fe20000000000 */
[----:B--2---:R-:W-:Y:S02]  /*06d0*/  @!P1 I2FP.F32.U32 R5, R5 ;  /* 0x0000000500059245 */ /* 0x004fe40000201000 */
[----:B---3--:R-:W-:-:S03]  /*06e0*/  @!P0 I2FP.F32.U32 R11, R8 ;  /* 0x00000008000b8245 */ /* 0x008fc60000201000 */
[----:B------:R-:W-:Y:S01]  /*06f0*/  @!P1 FADD R4, R4, R5 ;  /* 0x0000000504049221 */ /* 0x000fe20000000000 */
[----:B----4-:R-:W-:-:S03]  /*0700*/  @!P2 I2FP.F32.U32 R5, R10 ;  /* 0x0000000a0005a245 */ /* 0x010fc60000201000 */
[----:B------:R-:W-:-:S04]  /*0710*/  @!P0 FADD R4, R4, R11 ;  /* 0x0000000b04048221 */ /* 0x000fc80000000000 */
[----:B------:R-:W-:-:S07]  /*0720*/  @!P2 FADD R4, R4, R5 ;  /* 0x000000050404a221 */ /* 0x000fce0000000000 */
.L_x_5:
[----:B------:R-:W-:Y:S05]  /*0730*/  BSYNC.RECONVERGENT B0 ;  /* 0x0000000000007941 */ /* 0x000fea0003800200 */
.L_x_4:
[----:B------:R-:W0:Y:S01]  /*0740*/  F2I.U32.TRUNC.NTZ R4, R4 ;  /* 0x0000000400047305 */ /* 0x000e22000020f000 */
[----:B------:R-:W-:Y:S02]  /*0750*/  LOP3.LUT R7, R2, 0xff, RZ, 0xc0, !PT ;  /* 0x000000ff02077812 */ /* 0x000fe400078ec0ff */
[----:B0-----:R-:W-:Y:S02]  /*0760*/  LOP3.LUT R9, R4, 0xff, RZ, 0xc0, !PT ;  /* 0x000000ff04097812 */ /* 0x001fe400078ec0ff */
[----:B------:R-:W-:-:S07]  /*0770*/  MOV R8, 0x790 ;  /* 0x0000079000087802 */ /* 0x000fce0000000f00 */
[----:B------:R-:W-:Y:S05]  /*0780*/  CALL.REL.NOINC `($__internal_0_$__cuda_sm20_div_u16) ;  /* 0x00000000001c7944 */ /* 0x000fea0003c00000 */
[----:B------:R-:W0:Y:S01]  /*0790*/  LDCU UR8, c[0x0][0x390] ;  /* 0x00007200ff0877ac */ /* 0x000e220008000800 */
[----:B------:R-:W1:Y:S01]  /*07a0*/  LDCU.64 UR6, c[0x0][0x388] ;  /* 0x00007100ff0677ac */ /* 0x000e620008000a00 */
[----:B0-----:R-:W-:-:S05]  /*07b0*/  IMAD R0, R0, UR8, R3 ;  /* 0x0000000800007c24 */ /* 0x001fca000f8e0203 */
[----:B-1----:R-:W-:-:S04]  /*07c0*/  IADD3 R2, P0, PT, R0, UR6, RZ ;  /* 0x0000000600027c10 */ /* 0x002fc8000ff1e0ff */
[----:B------:R-:W-:-:S05]  /*07d0*/  LEA.HI.X.SX32 R3, R0, UR7, 0x1, P0 ;  /* 0x0000000700037c11 */ /* 0x000fca00080f0eff */
[----:B------:R-:W-:Y:S01]  /*07e0*/  STG.E.U8 desc[UR4][R2.64], R7 ;  /* 0x0000000702007986 */ /* 0x000fe2000c101104 */
[----:B------:R-:W-:Y:S05]  /*07f0*/  EXIT ;  /* 0x000000000000794d */ /* 0x000fea0003800000 */
        .weak           $__internal_0_$__cuda_sm20_div_u16
        .type           $__internal_0_$__cuda_sm20_div_u16,@function
        .size           $__internal_0_$__cuda_sm20_div_u16,(.L_x_7 - $__internal_0_$__cuda_sm20_div_u16)
$__internal_0_$__cuda_sm20_div_u16:
[----:B------:R-:W0:Y:S01]  /*0800*/  I2F.U16 R2, R7 ;  /* 0x0000000700027306 */ /* 0x000e220000101000 */
[----:B------:R-:W-:Y:S01]  /*0810*/  IMAD.MOV.U32 R4, RZ, RZ, 0x4b800000 ;  /* 0x4b800000ff047424 */ /* 0x000fe200078e00ff */
[C---:B0-----:R-:W-:Y:S02]  /*0820*/  FSETP.GEU.AND P1, PT, |R2|.reuse, 1.175494350822287508e-38, PT ;  /* 0x008000000200780b */ /* 0x041fe40003f2e200 */
[----:B------:R-:W-:Y:S02]  /*0830*/  FSETP.GT.AND P0, PT, |R2|, 8.50705917302346158658e+37, PT ;  /* 0x7e8000000200780b */ /* 0x000fe40003f04200 */
[----:B------:R-:W-:-:S04]  /*0840*/  FSEL R4, R4, 1, !P1 ;  /* 0x3f80000004047808 */ /* 0x000fc80004800000 */
[----:B------:R-:W-:Y:S01]  /*0850*/  FSEL R5, R4, 0.25, !P0 ;  /* 0x3e80000004057808 */ /* 0x000fe20004000000 */
[----:B------:R-:W-:Y:S01]  /*0860*/  IMAD.MOV.U32 R4, RZ, RZ, R8 ;  /* 0x000000ffff047224 */ /* 0x000fe200078e0008 */
[----:B------:R-:W-:-:S03]  /*0870*/  ISETP.NE.U32.AND P0, PT, R7, RZ, PT ;  /* 0x000000ff0700720c */ /* 0x000fc60003f05070 */
[----:B------:R-:W-:Y:S02]  /*0880*/  FMUL R6, R2, R5 ;  /* 0x0000000502067220 */ /* 0x000fe40000400000 */
[----:B------:R-:W-:Y:S08]  /*0890*/  I2F.U16.RZ R2, R9 ;  /* 0x0000000900027306 */ /* 0x000ff0000010d000 */
[----:B------:R-:W0:Y:S02]  /*08a0*/  MUFU.RCP R6, R6 ;  /* 0x0000000600067308 */ /* 0x000e240000001000 */
[----:B0-----:R-:W-:-:S04]  /*08b0*/  FMUL R5, R5, R6 ;  /* 0x0000000605057220 */ /* 0x001fc80000400000 */
[----:B------:R-:W-:-:S04]  /*08c0*/  VIADD R5, R5, 0x2 ;  /* 0x0000000205057836 */ /* 0x000fc80000000000 */
[----:B------:R-:W-:Y:S01]  /*08d0*/  FMUL.RZ R2, R2, R5 ;  /* 0x0000000502027220 */ /* 0x000fe2000040c000 */
[----:B------:R-:W-:-:S05]  /*08e0*/  IMAD.MOV.U32 R5, RZ, RZ, 0x0 ;  /* 0x00000000ff057424 */ /* 0x000fca00078e00ff */
[----:B------:R-:W0:Y:S02]  /*08f0*/  F2I.U32.TRUNC.NTZ R2, R2 ;  /* 0x0000000200027305 */ /* 0x000e24000020f000 */
[----:B0-----:R-:W-:Y:S01]  /*0900*/  LOP3.LUT R7, R2, 0xffff, RZ, 0xc0, !PT ;  /* 0x0000ffff02077812 */ /* 0x001fe200078ec0ff */
[----:B------:R-:W-:Y:S01]  /*0910*/  @!P0 IMAD.MOV.U32 R7, RZ, RZ, -0x1 ;  /* 0xffffffffff078424 */ /* 0x000fe200078e00ff */
[----:B------:R-:W-:Y:S06]  /*0920*/  RET.REL.NODEC R4 `(_Z10blurKernelPhS_ii) ;  /* 0xfffffff404b47950 */ /* 0x000fec0003c3ffff */
.L_x_6:
[----:B------:R-:W-:-:S00]  /*0930*/  BRA `(.L_x_6) ;  /* 0xfffffffc00fc7947 */ /* 0x000fc0000383ffff */
[----:B------:R-:W-:-:S00]  /*0940*/  NOP ;  /* 0x0000000000007918 */ /* 0x000fc00000000000 */
        /* <DEDUP_REMOVED lines=11> */
.L_x_7:


//--------------------- .nv.shared.reserved.0     --------------------------
	.section	.nv.shared.reserved.0,"aw",@nobits
	.weak		__nv_reservedSMEM_offset_0_alias
	.size		__nv_reservedSMEM_offset_0_alias, 0, 64
	.other		__nv_reservedSMEM_offset_0_alias,@"STO_CUDA_RESERVED_SHARED STV_DEFAULT"
__nv_reservedSMEM_offset_0_alias:
	.zero		0
	.zero		64


//--------------------- .nv.constant0._Z10blurKernelPhS_ii --------------------------
	.section	.nv.constant0._Z10blurKernelPhS_ii,"a",@progbits
	.sectionflags	@""
	.align	4
.nv.constant0._Z10blurKernelPhS_ii:
	.zero		920


//--------------------- SYMBOLS --------------------------

	.type		.nv.reservedSmem.offset0,@object
	.size		.nv.reservedSmem.offset0,0x4
